//
// Generated by NVIDIA NVVM Compiler
//
// Compiler Build ID: CL-36424714
// Cuda compilation tools, release 13.0, V13.0.88
// Based on NVVM 20.0.0
//

.version 9.0
.target sm_100
.address_size 64

	// .globl	_Z10vector_addPKfS0_Pfi

.visible .entry _Z10vector_addPKfS0_Pfi(
	.param .u64 .ptr .align 1 _Z10vector_addPKfS0_Pfi_param_0,
	.param .u64 .ptr .align 1 _Z10vector_addPKfS0_Pfi_param_1,
	.param .u64 .ptr .align 1 _Z10vector_addPKfS0_Pfi_param_2,
	.param .u32 _Z10vector_addPKfS0_Pfi_param_3
)
{
	.reg .pred 	%p<2>;
	.reg .b32 	%r<5>;
	.reg .b32 	%f<4>;
	.reg .b64 	%rd<13>;

	ld.param.u64 	%rd2, [_Z10vector_addPKfS0_Pfi_param_0];
	ld.param.u64 	%rd3, [_Z10vector_addPKfS0_Pfi_param_1];
	ld.param.u64 	%rd4, [_Z10vector_addPKfS0_Pfi_param_2];
	ld.param.s32 	%rd5, [_Z10vector_addPKfS0_Pfi_param_3];
	mov.u32 	%r1, %ctaid.x;
	mov.u32 	%r2, %ntid.x;
	mov.u32 	%r3, %tid.x;
	mad.lo.s32 	%r4, %r1, %r2, %r3;
	cvt.u64.u32 	%rd1, %r4;
	setp.ge.u64 	%p1, %rd1, %rd5;
	@%p1 bra 	$L__BB0_2;
	cvta.to.global.u64 	%rd6, %rd2;
	cvta.to.global.u64 	%rd7, %rd3;
	cvta.to.global.u64 	%rd8, %rd4;
	shl.b64 	%rd9, %rd1, 2;
	add.s64 	%rd10, %rd6, %rd9;
	ld.global.nc.f32 	%f1, [%rd10];
	add.s64 	%rd11, %rd7, %rd9;
	ld.global.nc.f32 	%f2, [%rd11];
	add.f32 	%f3, %f1, %f2;
	add.s64 	%rd12, %rd8, %rd9;
	st.global.f32 	[%rd12], %f3;
$L__BB0_2:
	ret;

}


// ===== COMPILED SASS (sm_100) =====

	.target	sm_100

	.elftype	@"ET_EXEC"


//--------------------- .note.nv.tkinfo           --------------------------
	.section	.note.nv.tkinfo,"",@"SHT_NOTE"
	.sectionflags	@"SHF_NOTE_NV_TKINFO"
	.tkinfo
        /*0018*/ 	.word	0x00000002
        /*0030*/ 	.string	""
        /*0030*/ 	.string	"ptxas"
        /*0030*/ 	.string	"Cuda compilation tools, release 13.0, V13.0.88"
        /*0030*/ 	.string	"Build cuda_13.0.r13.0/compiler.36424714_0"
        /*0030*/ 	.string	"-arch sm_100 -m 64 "



//--------------------- .note.nv.cuinfo           --------------------------
	.section	.note.nv.cuinfo,"",@"SHT_NOTE"
	.sectionflags	@"SHF_NOTE_NV_CUINFO"
        /*0018*/ 	.short	0x0002
        /*001a*/ 	.short	0x0064
        /*001c*/ 	.short	0x0082
	.zero		2


//--------------------- .nv.info                  --------------------------
	.section	.nv.info,"",@"SHT_CUDA_INFO"
	.align	4


	//----- nvinfo : EIATTR_REGCOUNT
	.align		4
        /*0000*/ 	.byte	0x04, 0x2f
        /*0002*/ 	.short	(.L_1 - .L_0)
	.align		4
.L_0:
        /*0004*/ 	.word	index@(_Z10vector_addPKfS0_Pfi)
        /*0008*/ 	.word	0x0000000c


	//----- nvinfo : EIATTR_FRAME_SIZE
	.align		4
.L_1:
        /*000c*/ 	.byte	0x04, 0x11
        /*000e*/ 	.short	(.L_3 - .L_2)
	.align		4
.L_2:
        /*0010*/ 	.word	index@(_Z10vector_addPKfS0_Pfi)
        /*0014*/ 	.word	0x00000000


	//----- nvinfo : EIATTR_MIN_STACK_SIZE
	.align		4
.L_3:
        /*0018*/ 	.byte	0x04, 0x12
        /*001a*/ 	.short	(.L_5 - .L_4)
	.align		4
.L_4:
        /*001c*/ 	.word	index@(_Z10vector_addPKfS0_Pfi)
        /*0020*/ 	.word	0x00000000
.L_5:


//--------------------- .nv.compat                --------------------------
	.section	.nv.compat,"",@"SHT_CUDA_COMPAT_INFO"
	.align	4
        /*0000*/ 	.byte	0x02, 0x09, 0x00, 0x00, 0x02, 0x02, 0x01, 0x00, 0x02, 0x05, 0x05, 0x00, 0x03, 0x07, 0x01, 0x01
        /*0010*/ 	.byte	0x02, 0x03, 0x00, 0x00, 0x02, 0x06, 0x01, 0x00, 0x04, 0x0b, 0x08, 0x00, 0x09, 0x00, 0x00, 0x00
        /*0020*/ 	.byte	0x00, 0x00, 0x00, 0x00


//--------------------- .nv.info._Z10vector_addPKfS0_Pfi --------------------------
	.section	.nv.info._Z10vector_addPKfS0_Pfi,"",@"SHT_CUDA_INFO"
	.sectionflags	@""
	.align	4


	//----- nvinfo : EIATTR_CUDA_API_VERSION
	.align		4
        /*0000*/ 	.byte	0x04, 0x37
        /*0002*/ 	.short	(.L_7 - .L_6)
.L_6:
        /*0004*/ 	.word	0x00000082


	//----- nvinfo : EIATTR_KPARAM_INFO
	.align		4
.L_7:
        /*0008*/ 	.byte	0x04, 0x17
        /*000a*/ 	.short	(.L_9 - .L_8)
.L_8:
        /*000c*/ 	.word	0x00000000
        /*0010*/ 	.short	0x0003
        /*0012*/ 	.short	0x0018
        /*0014*/ 	.byte	0x00, 0xf0, 0x11, 0x00


	//----- nvinfo : EIATTR_KPARAM_INFO
	.align		4
.L_9:
        /*0018*/ 	.byte	0x04, 0x17
        /*001a*/ 	.short	(.L_11 - .L_10)
.L_10:
        /*001c*/ 	.word	0x00000000
        /*0020*/ 	.short	0x0002
        /*0022*/ 	.short	0x0010
        /*0024*/ 	.byte	0x00, 0xf5, 0x21, 0x00


	//----- nvinfo : EIATTR_KPARAM_INFO
	.align		4
.L_11:
        /*0028*/ 	.byte	0x04, 0x17
        /*002a*/ 	.short	(.L_13 - .L_12)
.L_12:
        /*002c*/ 	.word	0x00000000
        /*0030*/ 	.short	0x0001
        /*0032*/ 	.short	0x0008
        /*0034*/ 	.byte	0x00, 0xf5, 0x21, 0x00


	//----- nvinfo : EIATTR_KPARAM_INFO
	.align		4
.L_13:
        /*0038*/ 	.byte	0x04, 0x17
        /*003a*/ 	.short	(.L_15 - .L_14)
.L_14:
        /*003c*/ 	.word	0x00000000
        /*0040*/ 	.short	0x0000
        /*0042*/ 	.short	0x0000
        /*0044*/ 	.byte	0x00, 0xf5, 0x21, 0x00


	//----- nvinfo : EIATTR_SPARSE_MMA_MASK
	.align		4
.L_15:
        /*0048*/ 	.byte	0x03, 0x50
        /*004a*/ 	.short	0x0000


	//----- nvinfo : EIATTR_MAXREG_COUNT
	.align		4
        /*004c*/ 	.byte	0x03, 0x1b
        /*004e*/ 	.short	0x00ff


	//----- nvinfo : EIATTR_MERCURY_ISA_VERSION
	.align		4
        /*0050*/ 	.byte	0x03, 0x5f
        /*0052*/ 	.short	0x0101


	//----- nvinfo : EIATTR_VRC_CTA_INIT_COUNT
	.align		4
        /*0054*/ 	.byte	0x02, 0x4a
	.zero		1
	.zero		1


	//----- nvinfo : EIATTR_EXIT_INSTR_OFFSETS
	.align		4
        /*0058*/ 	.byte	0x04, 0x1c
        /*005a*/ 	.short	(.L_17 - .L_16)


	//   ....[0]....
.L_16:
        /*005c*/ 	.word	0x00000090


	//   ....[1]....
        /*0060*/ 	.word	0x00000190


	//----- nvinfo : EIATTR_CBANK_PARAM_SIZE
	.align		4
.L_17:
        /*0064*/ 	.byte	0x03, 0x19
        /*0066*/ 	.short	0x001c


	//----- nvinfo : EIATTR_PARAM_CBANK
	.align		4
        /*0068*/ 	.byte	0x04, 0x0a
        /*006a*/ 	.short	(.L_19 - .L_18)
	.align		4
.L_18:
        /*006c*/ 	.word	index@(.nv.constant0._Z10vector_addPKfS0_Pfi)
        /*0070*/ 	.short	0x0380
        /*0072*/ 	.short	0x001c


	//----- nvinfo : EIATTR_SW_WAR
	.align		4
.L_19:
        /*0074*/ 	.byte	0x04, 0x36
        /*0076*/ 	.short	(.L_21 - .L_20)
.L_20:
        /*0078*/ 	.word	0x00000008
.L_21:


//--------------------- .nv.callgraph             --------------------------
	.section	.nv.callgraph,"",@"SHT_CUDA_CALLGRAPH"
	.align	4
	.sectionentsize	8
	.align		4
        /*0000*/ 	.word	0x00000000
	.align		4
        /*0004*/ 	.word	0xffffffff
	.align		4
        /*0008*/ 	.word	0x00000000
	.align		4
        /*000c*/ 	.word	0xfffffffe
	.align		4
        /*0010*/ 	.word	0x00000000
	.align		4
        /*0014*/ 	.word	0xfffffffd
	.align		4
        /*0018*/ 	.word	0x00000000
	.align		4
        /*001c*/ 	.word	0xfffffffc


//--------------------- .text._Z10vector_addPKfS0_Pfi --------------------------
	.section	.text._Z10vector_addPKfS0_Pfi,"ax",@progbits
	.align	128
        .global         _Z10vector_addPKfS0_Pfi
        .type           _Z10vector_addPKfS0_Pfi,@function
        .size           _Z10vector_addPKfS0_Pfi,(.L_x_1 - _Z10vector_addPKfS0_Pfi)
        .other          _Z10vector_addPKfS0_Pfi,@"STO_CUDA_ENTRY STV_DEFAULT"
_Z10vector_addPKfS0_Pfi:
.text._Z10vector_addPKfS0_Pfi:
[----:B------:R-:W-:Y:S01]  /*0000*/  LDC R1, c[0x0][0x37c] ;  /* 0x0000df00ff017b82 */ /* 0x000fe20000000800 */
[----:B------:R-:W0:Y:S07]  /*0010*/  S2R R3, SR_TID.X ;  /* 0x0000000000037919 */ /* 0x000e2e0000002100 */
[----:B------:R-:W0:Y:S01]  /*0020*/  S2UR UR4, SR_CTAID.X ;  /* 0x00000000000479c3 */ /* 0x000e220000002500 */
[----:B------:R-:W1:Y:S07]  /*0030*/  LDCU UR5, c[0x0][0x398] ;  /* 0x00007300ff0577ac */ /* 0x000e6e0008000800 */
[----:B------:R-:W0:Y:S02]  /*0040*/  LDC R0, c[0x0][0x360] ;  /* 0x0000d800ff007b82 */ /* 0x000e240000000800 */
[----:B0-----:R-:W-:Y:S01]  /*0050*/  IMAD R0, R0, UR4, R3 ;  /* 0x0000000400007c24 */ /* 0x001fe2000f8e0203 */
[----:B-1----:R-:W-:-:S04]  /*0060*/  USHF.R.S32.HI UR4, URZ, 0x1f, UR5 ;  /* 0x0000001fff047899 */ /* 0x002fc80008011405 */
[----:B------:R-:W-:-:S04]  /*0070*/  ISETP.GE.U32.AND P0, PT, R0, UR5, PT ;  /* 0x0000000500007c0c */ /* 0x000fc8000bf06070 */
[----:B------:R-:W-:-:S13]  /*0080*/  ISETP.GE.U32.AND.EX P0, PT, RZ, UR4, PT, P0 ;  /* 0x00000004ff007c0c */ /* 0x000fda000bf06100 */
[----:B------:R-:W-:Y:S05]  /*0090*/  @P0 EXIT ;  /* 0x000000000000094d */ /* 0x000fea0003800000 */
[----:B------:R-:W0:Y:S01]  /*00a0*/  LDCU.128 UR8, c[0x0][0x380] ;  /* 0x00007000ff0877ac */ /* 0x000e220008000c00 */
[----:B------:R-:W-:Y:S01]  /*00b0*/  IMAD.SHL.U32 R6, R0, 0x4, RZ ;  /* 0x0000000400067824 */ /* 0x000fe200078e00ff */
[----:B------:R-:W-:Y:S01]  /*00c0*/  SHF.R.U32.HI R0, RZ, 0x1e, R0 ;  /* 0x0000001eff007819 */ /* 0x000fe20000011600 */
[----:B------:R-:W1:Y:S01]  /*00d0*/  LDCU.64 UR4, c[0x0][0x358] ;  /* 0x00006b00ff0477ac */ /* 0x000e620008000a00 */
[----:B------:R-:W2:Y:S02]  /*00e0*/  LDCU.64 UR6, c[0x0][0x390] ;  /* 0x00007200ff0677ac */ /* 0x000ea40008000a00 */
[C---:B0-----:R-:W-:Y:S02]  /*00f0*/  IADD3 R4, P1, PT, R6.reuse, UR10, RZ ;  /* 0x0000000a06047c10 */ /* 0x041fe4000ff3e0ff */
[----:B------:R-:W-:Y:S02]  /*0100*/  IADD3 R2, P0, PT, R6, UR8, RZ ;  /* 0x0000000806027c10 */ /* 0x000fe4000ff1e0ff */
[----:B------:R-:W-:-:S02]  /*0110*/  IADD3.X R5, PT, PT, R0, UR11, RZ, P1, !PT ;  /* 0x0000000b00057c10 */ /* 0x000fc40008ffe4ff */
[----:B------:R-:W-:-:S04]  /*0120*/  IADD3.X R3, PT, PT, R0, UR9, RZ, P0, !PT ;  /* 0x0000000900037c10 */ /* 0x000fc800087fe4ff */
[----:B-1----:R-:W3:Y:S04]  /*0130*/  LDG.E.CONSTANT R5, desc[UR4][R4.64] ;  /* 0x0000000404057981 */ /* 0x002ee8000c1e9900 */
[----:B------:R-:W3:Y:S01]  /*0140*/  LDG.E.CONSTANT R2, desc[UR4][R2.64] ;  /* 0x0000000402027981 */ /* 0x000ee2000c1e9900 */
[----:B--2---:R-:W-:-:S04]  /*0150*/  IADD3 R6, P0, PT, R6, UR6, RZ ;  /* 0x0000000606067c10 */ /* 0x004fc8000ff1e0ff */
[----:B------:R-:W-:Y:S01]  /*0160*/  IADD3.X R7, PT, PT, R0, UR7, RZ, P0, !PT ;  /* 0x0000000700077c10 */ /* 0x000fe200087fe4ff */
[----:B---3--:R-:W-:-:S05]  /*0170*/  FADD R9, R2, R5 ;  /* 0x0000000502097221 */ /* 0x008fca0000000000 */
[----:B------:R-:W-:Y:S01]  /*0180*/  STG.E desc[UR4][R6.64], R9 ;  /* 0x0000000906007986 */ /* 0x000fe2000c101904 */
[----:B------:R-:W-:Y:S05]  /*0190*/  EXIT ;  /* 0x000000000000794d */ /* 0x000fea0003800000 */
.L_x_0:
[----:B------:R-:W-:-:S00]  /*01a0*/  BRA `(.L_x_0) ;  /* 0xfffffffc00fc7947 */ /* 0x000fc0000383ffff */
[----:B------:R-:W-:-:S00]  /*01b0*/  NOP ;  /* 0x0000000000007918 */ /* 0x000fc00000000000 */
        /* <DEDUP_REMOVED lines=12> */
.L_x_1:


//--------------------- .nv.shared.reserved.0     --------------------------
	.section	.nv.shared.reserved.0,"aw",@nobits
	.weak		__nv_reservedSMEM_offset_0_alias
	.size		__nv_reservedSMEM_offset_0_alias, 0, 64
	.other		__nv_reservedSMEM_offset_0_alias,@"STO_CUDA_RESERVED_SHARED STV_DEFAULT"
__nv_reservedSMEM_offset_0_alias:
	.zero		0
	.zero		64


//--------------------- .nv.constant0._Z10vector_addPKfS0_Pfi --------------------------
	.section	.nv.constant0._Z10vector_addPKfS0_Pfi,"a",@progbits
	.sectionflags	@""
	.align	4
.nv.constant0._Z10vector_addPKfS0_Pfi:
	.zero		924


//--------------------- SYMBOLS --------------------------

	.type		.nv.reservedSmem.offset0,@object
	.size		.nv.reservedSmem.offset0,0x4
